//
// Generated by NVIDIA NVVM Compiler
//
// Compiler Build ID: CL-36424714
// Cuda compilation tools, release 13.0, V13.0.88
// Based on NVVM 20.0.0
//

.version 9.0
.target sm_100
.address_size 64

	// .globl	_Z8convolvePfS_S_ii
// _ZZ8convolvePfS_S_iiE5value has been demoted

.visible .entry _Z8convolvePfS_S_ii(
	.param .u64 .ptr .align 1 _Z8convolvePfS_S_ii_param_0,
	.param .u64 .ptr .align 1 _Z8convolvePfS_S_ii_param_1,
	.param .u64 .ptr .align 1 _Z8convolvePfS_S_ii_param_2,
	.param .u32 _Z8convolvePfS_S_ii_param_3,
	.param .u32 _Z8convolvePfS_S_ii_param_4
)
{
	.reg .pred 	%p<26>;
	.reg .b32 	%r<45>;
	.reg .b32 	%f<26>;
	.reg .b64 	%rd<28>;
	// demoted variable
	.shared .align 4 .u32 _ZZ8convolvePfS_S_iiE5value;
	ld.param.u64 	%rd10, [_Z8convolvePfS_S_ii_param_0];
	ld.param.u64 	%rd11, [_Z8convolvePfS_S_ii_param_1];
	ld.param.u64 	%rd12, [_Z8convolvePfS_S_ii_param_2];
	ld.param.u32 	%r21, [_Z8convolvePfS_S_ii_param_3];
	ld.param.u32 	%r22, [_Z8convolvePfS_S_ii_param_4];
	cvta.to.global.u64 	%rd1, %rd10;
	cvta.to.global.u64 	%rd2, %rd11;
	cvta.to.global.u64 	%rd13, %rd12;
	mov.u32 	%r1, %tid.x;
	shr.u32 	%r23, %r22, 31;
	add.s32 	%r24, %r22, %r23;
	shr.s32 	%r25, %r24, 1;
	neg.s32 	%r2, %r25;
	mul.wide.u32 	%rd14, %r1, 4;
	add.s64 	%rd3, %rd13, %rd14;
	mov.b32 	%r26, 0;
	st.global.u32 	[%rd3], %r26;
	setp.lt.s32 	%p1, %r22, 1;
	@%p1 bra 	$L__BB0_27;
	and.b32  	%r3, %r22, 3;
	setp.lt.u32 	%p2, %r22, 4;
	mov.b32 	%r42, 0;
	@%p2 bra 	$L__BB0_20;
	and.b32  	%r42, %r22, 2147483644;
	neg.s32 	%r41, %r42;
	add.s32 	%r28, %r1, %r2;
	add.s32 	%r40, %r28, 3;
	add.s64 	%rd26, %rd2, 8;
$L__BB0_3:
	setp.ne.s32 	%p3, %r1, 0;
	@%p3 bra 	$L__BB0_5;
	ld.global.f32 	%f1, [%rd26+-8];
	cvt.rzi.s32.f32 	%r29, %f1;
	st.shared.u32 	[_ZZ8convolvePfS_S_iiE5value], %r29;
$L__BB0_5:
	bar.sync 	0;
	add.s32 	%r9, %r40, -2;
	add.s32 	%r10, %r40, -3;
	setp.lt.s32 	%p4, %r10, 0;
	setp.ge.s32 	%p5, %r10, %r21;
	or.pred  	%p6, %p4, %p5;
	@%p6 bra 	$L__BB0_7;
	mul.wide.u32 	%rd15, %r10, 4;
	add.s64 	%rd16, %rd1, %rd15;
	ld.global.f32 	%f2, [%rd16];
	ld.shared.u32 	%r30, [_ZZ8convolvePfS_S_iiE5value];
	cvt.rn.f32.s32 	%f3, %r30;
	ld.global.f32 	%f4, [%rd3];
	fma.rn.f32 	%f5, %f2, %f3, %f4;
	st.global.f32 	[%rd3], %f5;
$L__BB0_7:
	setp.ne.s32 	%p7, %r1, 0;
	bar.sync 	0;
	@%p7 bra 	$L__BB0_9;
	ld.global.f32 	%f6, [%rd26+-4];
	cvt.rzi.s32.f32 	%r31, %f6;
	st.shared.u32 	[_ZZ8convolvePfS_S_iiE5value], %r31;
$L__BB0_9:
	bar.sync 	0;
	setp.lt.s32 	%p8, %r9, 0;
	setp.ge.s32 	%p9, %r9, %r21;
	or.pred  	%p10, %p8, %p9;
	@%p10 bra 	$L__BB0_11;
	mul.wide.u32 	%rd17, %r9, 4;
	add.s64 	%rd18, %rd1, %rd17;
	ld.global.f32 	%f7, [%rd18];
	ld.shared.u32 	%r32, [_ZZ8convolvePfS_S_iiE5value];
	cvt.rn.f32.s32 	%f8, %r32;
	ld.global.f32 	%f9, [%rd3];
	fma.rn.f32 	%f10, %f7, %f8, %f9;
	st.global.f32 	[%rd3], %f10;
$L__BB0_11:
	setp.ne.s32 	%p11, %r1, 0;
	bar.sync 	0;
	@%p11 bra 	$L__BB0_13;
	ld.global.f32 	%f11, [%rd26];
	cvt.rzi.s32.f32 	%r33, %f11;
	st.shared.u32 	[_ZZ8convolvePfS_S_iiE5value], %r33;
$L__BB0_13:
	bar.sync 	0;
	add.s32 	%r11, %r9, 1;
	setp.lt.s32 	%p12, %r11, 0;
	setp.ge.s32 	%p13, %r11, %r21;
	or.pred  	%p14, %p12, %p13;
	@%p14 bra 	$L__BB0_15;
	mul.wide.u32 	%rd19, %r11, 4;
	add.s64 	%rd20, %rd1, %rd19;
	ld.global.f32 	%f12, [%rd20];
	ld.shared.u32 	%r34, [_ZZ8convolvePfS_S_iiE5value];
	cvt.rn.f32.s32 	%f13, %r34;
	ld.global.f32 	%f14, [%rd3];
	fma.rn.f32 	%f15, %f12, %f13, %f14;
	st.global.f32 	[%rd3], %f15;
$L__BB0_15:
	setp.ne.s32 	%p15, %r1, 0;
	bar.sync 	0;
	@%p15 bra 	$L__BB0_17;
	ld.global.f32 	%f16, [%rd26+4];
	cvt.rzi.s32.f32 	%r35, %f16;
	st.shared.u32 	[_ZZ8convolvePfS_S_iiE5value], %r35;
$L__BB0_17:
	bar.sync 	0;
	setp.lt.s32 	%p16, %r40, 0;
	setp.ge.s32 	%p17, %r40, %r21;
	or.pred  	%p18, %p16, %p17;
	@%p18 bra 	$L__BB0_19;
	mul.wide.u32 	%rd21, %r40, 4;
	add.s64 	%rd22, %rd1, %rd21;
	ld.global.f32 	%f17, [%rd22];
	ld.shared.u32 	%r36, [_ZZ8convolvePfS_S_iiE5value];
	cvt.rn.f32.s32 	%f18, %r36;
	ld.global.f32 	%f19, [%rd3];
	fma.rn.f32 	%f20, %f17, %f18, %f19;
	st.global.f32 	[%rd3], %f20;
$L__BB0_19:
	bar.sync 	0;
	add.s32 	%r41, %r41, 4;
	add.s32 	%r40, %r40, 4;
	add.s64 	%rd26, %rd26, 16;
	setp.ne.s32 	%p19, %r41, 0;
	@%p19 bra 	$L__BB0_3;
$L__BB0_20:
	setp.eq.s32 	%p20, %r3, 0;
	@%p20 bra 	$L__BB0_27;
	add.s32 	%r37, %r1, %r42;
	add.s32 	%r44, %r37, %r2;
	mul.wide.u32 	%rd23, %r42, 4;
	add.s64 	%rd27, %rd2, %rd23;
	neg.s32 	%r43, %r3;
$L__BB0_22:
	.pragma "nounroll";
	setp.ne.s32 	%p21, %r1, 0;
	@%p21 bra 	$L__BB0_24;
	ld.global.f32 	%f21, [%rd27];
	cvt.rzi.s32.f32 	%r38, %f21;
	st.shared.u32 	[_ZZ8convolvePfS_S_iiE5value], %r38;
$L__BB0_24:
	bar.sync 	0;
	setp.lt.s32 	%p22, %r44, 0;
	setp.ge.s32 	%p23, %r44, %r21;
	or.pred  	%p24, %p22, %p23;
	@%p24 bra 	$L__BB0_26;
	mul.wide.u32 	%rd24, %r44, 4;
	add.s64 	%rd25, %rd1, %rd24;
	ld.global.f32 	%f22, [%rd25];
	ld.shared.u32 	%r39, [_ZZ8convolvePfS_S_iiE5value];
	cvt.rn.f32.s32 	%f23, %r39;
	ld.global.f32 	%f24, [%rd3];
	fma.rn.f32 	%f25, %f22, %f23, %f24;
	st.global.f32 	[%rd3], %f25;
$L__BB0_26:
	bar.sync 	0;
	add.s32 	%r44, %r44, 1;
	add.s64 	%rd27, %rd27, 4;
	add.s32 	%r43, %r43, 1;
	setp.ne.s32 	%p25, %r43, 0;
	@%p25 bra 	$L__BB0_22;
$L__BB0_27:
	ret;

}


// ===== COMPILED SASS (sm_100) =====

	.target	sm_100

	.elftype	@"ET_EXEC"


//--------------------- .note.nv.tkinfo           --------------------------
	.section	.note.nv.tkinfo,"",@"SHT_NOTE"
	.sectionflags	@"SHF_NOTE_NV_TKINFO"
	.tkinfo
        /*0018*/ 	.word	0x00000002
        /*0030*/ 	.string	""
        /*0030*/ 	.string	"ptxas"
        /*0030*/ 	.string	"Cuda compilation tools, release 13.0, V13.0.88"
        /*0030*/ 	.string	"Build cuda_13.0.r13.0/compiler.36424714_0"
        /*0030*/ 	.string	"-arch sm_100 -m 64 "



//--------------------- .note.nv.cuinfo           --------------------------
	.section	.note.nv.cuinfo,"",@"SHT_NOTE"
	.sectionflags	@"SHF_NOTE_NV_CUINFO"
        /*0018*/ 	.short	0x0002
        /*001a*/ 	.short	0x0064
        /*001c*/ 	.short	0x0082
	.zero		2


//--------------------- .nv.info                  --------------------------
	.section	.nv.info,"",@"SHT_CUDA_INFO"
	.align	4


	//----- nvinfo : EIATTR_REGCOUNT
	.align		4
        /*0000*/ 	.byte	0x04, 0x2f
        /*0002*/ 	.short	(.L_1 - .L_0)
	.align		4
.L_0:
        /*0004*/ 	.word	index@(_Z8convolvePfS_S_ii)
        /*0008*/ 	.word	0x00000016


	//----- nvinfo : EIATTR_FRAME_SIZE
	.align		4
.L_1:
        /*000c*/ 	.byte	0x04, 0x11
        /*000e*/ 	.short	(.L_3 - .L_2)
	.align		4
.L_2:
        /*0010*/ 	.word	index@(_Z8convolvePfS_S_ii)
        /*0014*/ 	.word	0x00000000


	//----- nvinfo : EIATTR_MIN_STACK_SIZE
	.align		4
.L_3:
        /*0018*/ 	.byte	0x04, 0x12
        /*001a*/ 	.short	(.L_5 - .L_4)
	.align		4
.L_4:
        /*001c*/ 	.word	index@(_Z8convolvePfS_S_ii)
        /*0020*/ 	.word	0x00000000
.L_5:


//--------------------- .nv.compat                --------------------------
	.section	.nv.compat,"",@"SHT_CUDA_COMPAT_INFO"
	.align	4
        /*0000*/ 	.byte	0x02, 0x09, 0x00, 0x00, 0x02, 0x02, 0x01, 0x00, 0x02, 0x05, 0x05, 0x00, 0x03, 0x07, 0x01, 0x01
        /*0010*/ 	.byte	0x02, 0x03, 0x00, 0x00, 0x02, 0x06, 0x01, 0x00, 0x04, 0x0b, 0x08, 0x00, 0x09, 0x00, 0x00, 0x00
        /*0020*/ 	.byte	0x00, 0x00, 0x00, 0x00


//--------------------- .nv.info._Z8convolvePfS_S_ii --------------------------
	.section	.nv.info._Z8convolvePfS_S_ii,"",@"SHT_CUDA_INFO"
	.sectionflags	@""
	.align	4


	//----- nvinfo : EIATTR_CUDA_API_VERSION
	.align		4
        /*0000*/ 	.byte	0x04, 0x37
        /*0002*/ 	.short	(.L_7 - .L_6)
.L_6:
        /*0004*/ 	.word	0x00000082


	//----- nvinfo : EIATTR_KPARAM_INFO
	.align		4
.L_7:
        /*0008*/ 	.byte	0x04, 0x17
        /*000a*/ 	.short	(.L_9 - .L_8)
.L_8:
        /*000c*/ 	.word	0x00000000
        /*0010*/ 	.short	0x0004
        /*0012*/ 	.short	0x001c
        /*0014*/ 	.byte	0x00, 0xf0, 0x11, 0x00


	//----- nvinfo : EIATTR_KPARAM_INFO
	.align		4
.L_9:
        /*0018*/ 	.byte	0x04, 0x17
        /*001a*/ 	.short	(.L_11 - .L_10)
.L_10:
        /*001c*/ 	.word	0x00000000
        /*0020*/ 	.short	0x0003
        /*0022*/ 	.short	0x0018
        /*0024*/ 	.byte	0x00, 0xf0, 0x11, 0x00


	//----- nvinfo : EIATTR_KPARAM_INFO
	.align		4
.L_11:
        /*0028*/ 	.byte	0x04, 0x17
        /*002a*/ 	.short	(.L_13 - .L_12)
.L_12:
        /*002c*/ 	.word	0x00000000
        /*0030*/ 	.short	0x0002
        /*0032*/ 	.short	0x0010
        /*0034*/ 	.byte	0x00, 0xf5, 0x21, 0x00


	//----- nvinfo : EIATTR_KPARAM_INFO
	.align		4
.L_13:
        /*0038*/ 	.byte	0x04, 0x17
        /*003a*/ 	.short	(.L_15 - .L_14)
.L_14:
        /*003c*/ 	.word	0x00000000
        /*0040*/ 	.short	0x0001
        /*0042*/ 	.short	0x0008
        /*0044*/ 	.byte	0x00, 0xf5, 0x21, 0x00


	//----- nvinfo : EIATTR_KPARAM_INFO
	.align		4
.L_15:
        /*0048*/ 	.byte	0x04, 0x17
        /*004a*/ 	.short	(.L_17 - .L_16)
.L_16:
        /*004c*/ 	.word	0x00000000
        /*0050*/ 	.short	0x0000
        /*0052*/ 	.short	0x0000
        /*0054*/ 	.byte	0x00, 0xf5, 0x21, 0x00


	//----- nvinfo : EIATTR_SPARSE_MMA_MASK
	.align		4
.L_17:
        /*0058*/ 	.byte	0x03, 0x50
        /*005a*/ 	.short	0x0000


	//----- nvinfo : EIATTR_MAXREG_COUNT
	.align		4
        /*005c*/ 	.byte	0x03, 0x1b
        /*005e*/ 	.short	0x00ff


	//----- nvinfo : EIATTR_NUM_BARRIERS
	.align		4
        /*0060*/ 	.byte	0x02, 0x4c
        /*0062*/ 	.byte	0x01
	.zero		1


	//----- nvinfo : EIATTR_MERCURY_ISA_VERSION
	.align		4
        /*0064*/ 	.byte	0x03, 0x5f
        /*0066*/ 	.short	0x0101


	//----- nvinfo : EIATTR_VRC_CTA_INIT_COUNT
	.align		4
        /*0068*/ 	.byte	0x02, 0x4a
	.zero		1
	.zero		1


	//----- nvinfo : EIATTR_EXIT_INSTR_OFFSETS
	.align		4
        /*006c*/ 	.byte	0x04, 0x1c
        /*006e*/ 	.short	(.L_19 - .L_18)


	//   ....[0]....
.L_18:
        /*0070*/ 	.word	0x00000080


	//   ....[1]....
        /*0074*/ 	.word	0x00000770


	//   ....[2]....
        /*0078*/ 	.word	0x000009d0


	//----- nvinfo : EIATTR_CBANK_PARAM_SIZE
	.align		4
.L_19:
        /*007c*/ 	.byte	0x03, 0x19
        /*007e*/ 	.short	0x0020


	//----- nvinfo : EIATTR_PARAM_CBANK
	.align		4
        /*0080*/ 	.byte	0x04, 0x0a
        /*0082*/ 	.short	(.L_21 - .L_20)
	.align		4
.L_20:
        /*0084*/ 	.word	index@(.nv.constant0._Z8convolvePfS_S_ii)
        /*0088*/ 	.short	0x0380
        /*008a*/ 	.short	0x0020


	//----- nvinfo : EIATTR_SW_WAR
	.align		4
.L_21:
        /*008c*/ 	.byte	0x04, 0x36
        /*008e*/ 	.short	(.L_23 - .L_22)
.L_22:
        /*0090*/ 	.word	0x00000008
.L_23:


//--------------------- .nv.callgraph             --------------------------
	.section	.nv.callgraph,"",@"SHT_CUDA_CALLGRAPH"
	.align	4
	.sectionentsize	8
	.align		4
        /*0000*/ 	.word	0x00000000
	.align		4
        /*0004*/ 	.word	0xffffffff
	.align		4
        /*0008*/ 	.word	0x00000000
	.align		4
        /*000c*/ 	.word	0xfffffffe
	.align		4
        /*0010*/ 	.word	0x00000000
	.align		4
        /*0014*/ 	.word	0xfffffffd
	.align		4
        /*0018*/ 	.word	0x00000000
	.align		4
        /*001c*/ 	.word	0xfffffffc


//--------------------- .text._Z8convolvePfS_S_ii --------------------------
	.section	.text._Z8convolvePfS_S_ii,"ax",@progbits
	.align	128
        .global         _Z8convolvePfS_S_ii
        .type           _Z8convolvePfS_S_ii,@function
        .size           _Z8convolvePfS_S_ii,(.L_x_4 - _Z8convolvePfS_S_ii)
        .other          _Z8convolvePfS_S_ii,@"STO_CUDA_ENTRY STV_DEFAULT"
_Z8convolvePfS_S_ii:
.text._Z8convolvePfS_S_ii:
[----:B------:R-:W-:Y:S01]  /*0000*/  LDC R1, c[0x0][0x37c] ;  /* 0x0000df00ff017b82 */ /* 0x000fe20000000800 */
[----:B------:R-:W0:Y:S07]  /*0010*/  S2R R0, SR_TID.X ;  /* 0x0000000000007919 */ /* 0x000e2e0000002100 */
[----:B------:R-:W1:Y:S01]  /*0020*/  LDC R4, c[0x0][0x39c] ;  /* 0x0000e700ff047b82 */ /* 0x000e620000000800 */
[----:B------:R-:W2:Y:S07]  /*0030*/  LDCU.64 UR6, c[0x0][0x358] ;  /* 0x00006b00ff0677ac */ /* 0x000eae0008000a00 */
[----:B------:R-:W0:Y:S01]  /*0040*/  LDC.64 R2, c[0x0][0x390] ;  /* 0x0000e400ff027b82 */ /* 0x000e220000000a00 */
[----:B-1----:R-:W-:Y:S01]  /*0050*/  ISETP.GE.AND P0, PT, R4, 0x1, PT ;  /* 0x000000010400780c */ /* 0x002fe20003f06270 */
[----:B0-----:R-:W-:-:S05]  /*0060*/  IMAD.WIDE.U32 R2, R0, 0x4, R2 ;  /* 0x0000000400027825 */ /* 0x001fca00078e0002 */
[----:B--2---:R0:W-:Y:S07]  /*0070*/  STG.E desc[UR6][R2.64], RZ ;  /* 0x000000ff02007986 */ /* 0x0041ee000c101906 */
[----:B------:R-:W-:Y:S05]  /*0080*/  @!P0 EXIT ;  /* 0x000000000000894d */ /* 0x000fea0003800000 */
[C---:B------:R-:W-:Y:S01]  /*0090*/  ISETP.GE.U32.AND P0, PT, R4.reuse, 0x4, PT ;  /* 0x000000040400780c */ /* 0x040fe20003f06070 */
[----:B------:R-:W-:Y:S01]  /*00a0*/  IMAD.MOV.U32 R7, RZ, RZ, RZ ;  /* 0x000000ffff077224 */ /* 0x000fe200078e00ff */
[C---:B------:R-:W-:Y:S02]  /*00b0*/  LOP3.LUT R6, R4.reuse, 0x3, RZ, 0xc0, !PT ;  /* 0x0000000304067812 */ /* 0x040fe400078ec0ff */
[----:B------:R-:W-:Y:S02]  /*00c0*/  LEA.HI R9, R4, R4, RZ, 0x1 ;  /* 0x0000000404097211 */ /* 0x000fe400078f08ff */
[----:B------:R-:W-:Y:S02]  /*00d0*/  ISETP.NE.AND P1, PT, R6, RZ, PT ;  /* 0x000000ff0600720c */ /* 0x000fe40003f25270 */
[----:B------:R-:W-:-:S05]  /*00e0*/  SHF.R.S32.HI R9, RZ, 0x1, R9 ;  /* 0x00000001ff097819 */ /* 0x000fca0000011409 */
[----:B------:R-:W-:Y:S06]  /*00f0*/  @!P0 BRA `(.L_x_0) ;  /* 0x00000004009c8947 */ /* 0x000fec0003800000 */
[----:B------:R-:W1:Y:S01]  /*0100*/  LDCU.64 UR4, c[0x0][0x388] ;  /* 0x00007100ff0477ac */ /* 0x000e620008000a00 */
[----:B------:R-:W-:Y:S02]  /*0110*/  LOP3.LUT R7, R4, 0x7ffffffc, RZ, 0xc0, !PT ;  /* 0x7ffffffc04077812 */ /* 0x000fe400078ec0ff */
[C---:B------:R-:W-:Y:S01]  /*0120*/  ISETP.NE.AND P2, PT, R0.reuse, RZ, PT ;  /* 0x000000ff0000720c */ /* 0x040fe20003f45270 */
[----:B------:R-:W2:Y:S01]  /*0130*/  LDCU UR8, c[0x0][0x398] ;  /* 0x00007300ff0877ac */ /* 0x000ea20008000800 */
[----:B------:R-:W-:Y:S01]  /*0140*/  IADD3 R8, PT, PT, R0, 0x3, -R9 ;  /* 0x0000000300087810 */ /* 0x000fe20007ffe809 */
[----:B------:R-:W-:Y:S01]  /*0150*/  IMAD.MOV R10, RZ, RZ, -R7 ;  /* 0x000000ffff0a7224 */ /* 0x000fe200078e0a07 */
[----:B-1----:R-:W-:-:S04]  /*0160*/  UIADD3 UR4, UP0, UPT, UR4, 0x8, URZ ;  /* 0x0000000804047890 */ /* 0x002fc8000ff1e0ff */
[----:B------:R-:W-:Y:S02]  /*0170*/  UIADD3.X UR5, UPT, UPT, URZ, UR5, URZ, UP0, !UPT ;  /* 0x00000005ff057290 */ /* 0x000fe400087fe4ff */
[----:B------:R-:W-:-:S04]  /*0180*/  IMAD.U32 R4, RZ, RZ, UR4 ;  /* 0x00000004ff047e24 */ /* 0x000fc8000f8e00ff */
[----:B--2---:R-:W-:-:S07]  /*0190*/  IMAD.U32 R5, RZ, RZ, UR5 ;  /* 0x00000005ff057e24 */ /* 0x004fce000f8e00ff */
.L_x_1:
[----:B------:R-:W2:Y:S01]  /*01a0*/  @!P2 LDG.E R11, desc[UR6][R4.64+-0x8] ;  /* 0xfffff806040ba981 */ /* 0x000ea2000c1e1900 */
[----:B------:R-:W-:Y:S01]  /*01b0*/  VIADD R17, R8, 0xfffffffd ;  /* 0xfffffffd08117836 */ /* 0x000fe20000000000 */
[----:B------:R-:W-:Y:S01]  /*01c0*/  @!P2 MOV R14, 0x400 ;  /* 0x00000400000ea802 */ /* 0x000fe20000000f00 */
[----:B-1----:R-:W1:Y:S03]  /*01d0*/  @!P2 S2R R15, SR_CgaCtaId ;  /* 0x00000000000fa919 */ /* 0x002e660000008800 */
[----:B------:R-:W-:-:S04]  /*01e0*/  ISETP.GE.AND P0, PT, R17, UR8, PT ;  /* 0x0000000811007c0c */ /* 0x000fc8000bf06270 */
[----:B------:R-:W-:-:S13]  /*01f0*/  ISETP.LT.OR P0, PT, R17, RZ, P0 ;  /* 0x000000ff1100720c */ /* 0x000fda0000701670 */
[----:B------:R-:W3:Y:S01]  /*0200*/  @!P0 LDC.64 R12, c[0x0][0x380] ;  /* 0x0000e000ff0c8b82 */ /* 0x000ee20000000a00 */
[----:B-1----:R-:W-:Y:S01]  /*0210*/  @!P2 LEA R14, R15, R14, 0x18 ;  /* 0x0000000e0f0ea211 */ /* 0x002fe200078ec0ff */
[----:B---3--:R-:W-:Y:S01]  /*0220*/  @!P0 IMAD.WIDE.U32 R12, R17, 0x4, R12 ;  /* 0x00000004110c8825 */ /* 0x008fe200078e000c */
[----:B--2---:R-:W1:Y:S03]  /*0230*/  @!P2 F2I.TRUNC.NTZ R11, R11 ;  /* 0x0000000b000ba305 */ /* 0x004e66000020f100 */
[----:B-1----:R-:W-:Y:S02]  /*0240*/  @!P2 STS [R14], R11 ;  /* 0x0000000b0e00a388 */ /* 0x002fe40000000800 */
[----:B------:R-:W-:Y:S06]  /*0250*/  BAR.SYNC.DEFER_BLOCKING 0x0 ;  /* 0x0000000000007b1d */ /* 0x000fec0000010000 */
[----:B------:R-:W2:Y:S04]  /*0260*/  @!P0 LDG.E R12, desc[UR6][R12.64] ;  /* 0x000000060c0c8981 */ /* 0x000ea8000c1e1900 */
[----:B------:R-:W2:Y:S01]  /*0270*/  @!P0 LDG.E R17, desc[UR6][R2.64] ;  /* 0x0000000602118981 */ /* 0x000ea2000c1e1900 */
[----:B------:R-:W-:-:S02]  /*0280*/  @!P0 MOV R15, 0x400 ;  /* 0x00000400000f8802 */ /* 0x000fc40000000f00 */
[----:B------:R-:W-:Y:S01]  /*0290*/  ISETP.NE.AND P2, PT, R0, RZ, PT ;  /* 0x000000ff0000720c */ /* 0x000fe20003f45270 */
[----:B------:R-:W1:Y:S02]  /*02a0*/  @!P0 S2R R16, SR_CgaCtaId ;  /* 0x0000000000108919 */ /* 0x000e640000008800 */
[----:B-1----:R-:W-:-:S05]  /*02b0*/  @!P0 LEA R16, R16, R15, 0x18 ;  /* 0x0000000f10108211 */ /* 0x002fca00078ec0ff */
[----:B------:R-:W1:Y:S02]  /*02c0*/  @!P0 LDS R15, [R16] ;  /* 0x00000000100f8984 */ /* 0x000e640000000800 */
[----:B-1----:R-:W-:-:S05]  /*02d0*/  @!P0 I2FP.F32.S32 R15, R15 ;  /* 0x0000000f000f8245 */ /* 0x002fca0000201400 */
[----:B--2---:R-:W-:-:S05]  /*02e0*/  @!P0 FFMA R15, R12, R15, R17 ;  /* 0x0000000f0c0f8223 */ /* 0x004fca0000000011 */
[----:B------:R1:W-:Y:S01]  /*02f0*/  @!P0 STG.E desc[UR6][R2.64], R15 ;  /* 0x0000000f02008986 */ /* 0x0003e2000c101906 */
[----:B------:R-:W-:Y:S06]  /*0300*/  BAR.SYNC.DEFER_BLOCKING 0x0 ;  /* 0x0000000000007b1d */ /* 0x000fec0000010000 */
[----:B------:R-:W2:Y:S01]  /*0310*/  @!P2 LDG.E R11, desc[UR6][R4.64+-0x4] ;  /* 0xfffffc06040ba981 */ /* 0x000ea2000c1e1900 */
[----:B------:R-:W-:Y:S01]  /*0320*/  VIADD R17, R8, 0xfffffffe ;  /* 0xfffffffe08117836 */ /* 0x000fe20000000000 */
[----:B------:R-:W-:Y:S01]  /*0330*/  @!P2 MOV R14, 0x400 ;  /* 0x00000400000ea802 */ /* 0x000fe20000000f00 */
[----:B------:R-:W3:Y:S03]  /*0340*/  @!P2 S2R R19, SR_CgaCtaId ;  /* 0x000000000013a919 */ /* 0x000ee60000008800 */
[----:B------:R-:W-:-:S04]  /*0350*/  ISETP.GE.AND P0, PT, R17, UR8, PT ;  /* 0x0000000811007c0c */ /* 0x000fc8000bf06270 */
[----:B------:R-:W-:-:S13]  /*0360*/  ISETP.LT.OR P0, PT, R17, RZ, P0 ;  /* 0x000000ff1100720c */ /* 0x000fda0000701670 */
[----:B------:R-:W4:Y:S01]  /*0370*/  @!P0 LDC.64 R12, c[0x0][0x380] ;  /* 0x0000e000ff0c8b82 */ /* 0x000f220000000a00 */
[----:B---3--:R-:W-:Y:S01]  /*0380*/  @!P2 LEA R16, R19, R14, 0x18 ;  /* 0x0000000e1310a211 */ /* 0x008fe200078ec0ff */
[----:B----4-:R-:W-:Y:S01]  /*0390*/  @!P0 IMAD.WIDE.U32 R12, R17, 0x4, R12 ;  /* 0x00000004110c8825 */ /* 0x010fe200078e000c */
[----:B--2---:R-:W2:Y:S03]  /*03a0*/  @!P2 F2I.TRUNC.NTZ R11, R11 ;  /* 0x0000000b000ba305 */ /* 0x004ea6000020f100 */
[----:B--2---:R-:W-:Y:S02]  /*03b0*/  @!P2 STS [R16], R11 ;  /* 0x0000000b1000a388 */ /* 0x004fe40000000800 */
[----:B------:R-:W-:Y:S06]  /*03c0*/  BAR.SYNC.DEFER_BLOCKING 0x0 ;  /* 0x0000000000007b1d */ /* 0x000fec0000010000 */
[----:B------:R-:W2:Y:S04]  /*03d0*/  @!P0 LDG.E R12, desc[UR6][R12.64] ;  /* 0x000000060c0c8981 */ /* 0x000ea8000c1e1900 */
[----:B------:R-:W2:Y:S01]  /*03e0*/  @!P0 LDG.E R17, desc[UR6][R2.64] ;  /* 0x0000000602118981 */ /* 0x000ea2000c1e1900 */
[----:B------:R-:W-:Y:S01]  /*03f0*/  @!P0 MOV R14, 0x400 ;  /* 0x00000400000e8802 */ /* 0x000fe20000000f00 */
[----:B-1----:R-:W1:Y:S03]  /*0400*/  @!P0 S2R R15, SR_CgaCtaId ;  /* 0x00000000000f8919 */ /* 0x002e660000008800 */
[----:B-1----:R-:W-:-:S06]  /*0410*/  @!P0 LEA R14, R15, R14, 0x18 ;  /* 0x0000000e0f0e8211 */ /* 0x002fcc00078ec0ff */
[----:B------:R-:W1:Y:S02]  /*0420*/  @!P0 LDS R14, [R14] ;  /* 0x000000000e0e8984 */ /* 0x000e640000000800 */
[----:B-1----:R-:W-:-:S05]  /*0430*/  @!P0 I2FP.F32.S32 R15, R14 ;  /* 0x0000000e000f8245 */ /* 0x002fca0000201400 */
[----:B--2---:R-:W-:-:S05]  /*0440*/  @!P0 FFMA R15, R12, R15, R17 ;  /* 0x0000000f0c0f8223 */ /* 0x004fca0000000011 */
[----:B------:R1:W-:Y:S01]  /*0450*/  @!P0 STG.E desc[UR6][R2.64], R15 ;  /* 0x0000000f02008986 */ /* 0x0003e2000c101906 */
[----:B------:R-:W-:Y:S06]  /*0460*/  BAR.SYNC.DEFER_BLOCKING 0x0 ;  /* 0x0000000000007b1d */ /* 0x000fec0000010000 */
[----:B------:R-:W2:Y:S01]  /*0470*/  @!P2 LDG.E R11, desc[UR6][R4.64] ;  /* 0x00000006040ba981 */ /* 0x000ea2000c1e1900 */
[----:B------:R-:W-:Y:S01]  /*0480*/  VIADD R17, R8, 0xffffffff ;  /* 0xffffffff08117836 */ /* 0x000fe20000000000 */
[----:B------:R-:W-:-:S04]  /*0490*/  @!P2 MOV R14, 0x400 ;  /* 0x00000400000ea802 */ /* 0x000fc80000000f00 */
[----:B------:R-:W-:Y:S02]  /*04a0*/  ISETP.GE.AND P0, PT, R17, UR8, PT ;  /* 0x0000000811007c0c */ /* 0x000fe4000bf06270 */
[----:B------:R-:W-:Y:S02]  /*04b0*/  @!P2 LEA R16, R19, R14, 0x18 ;  /* 0x0000000e1310a211 */ /* 0x000fe400078ec0ff */
[----:B------:R-:W-:-:S13]  /*04c0*/  ISETP.LT.OR P0, PT, R17, RZ, P0 ;  /* 0x000000ff1100720c */ /* 0x000fda0000701670 */
[----:B------:R-:W3:Y:S02]  /*04d0*/  @!P0 LDC.64 R12, c[0x0][0x380] ;  /* 0x0000e000ff0c8b82 */ /* 0x000ee40000000a00 */
[----:B---3--:R-:W-:Y:S01]  /*04e0*/  @!P0 IMAD.WIDE.U32 R12, R17, 0x4, R12 ;  /* 0x00000004110c8825 */ /* 0x008fe200078e000c */
[----:B--2---:R-:W2:Y:S02]  /*04f0*/  @!P2 F2I.TRUNC.NTZ R11, R11 ;  /* 0x0000000b000ba305 */ /* 0x004ea4000020f100 */
[----:B--2---:R-:W-:Y:S03]  /*0500*/  @!P2 STS [R16], R11 ;  /* 0x0000000b1000a388 */ /* 0x004fe60000000800 */
        /* <DEDUP_REMOVED lines=12> */
[C---:B------:R-:W-:Y:S02]  /*05d0*/  ISETP.GE.AND P0, PT, R8.reuse, UR8, PT ;  /* 0x0000000808007c0c */ /* 0x040fe4000bf06270 */
[----:B------:R-:W-:Y:S01]  /*05e0*/  @!P2 MOV R14, 0x400 ;  /* 0x00000400000ea802 */ /* 0x000fe20000000f00 */
[----:B------:R-:W3:Y:S01]  /*05f0*/  @!P2 S2R R17, SR_CgaCtaId ;  /* 0x000000000011a919 */ /* 0x000ee20000008800 */
[----:B------:R-:W-:-:S13]  /*0600*/  ISETP.LT.OR P0, PT, R8, RZ, P0 ;  /* 0x000000ff0800720c */ /* 0x000fda0000701670 */
[----:B------:R-:W4:Y:S01]  /*0610*/  @!P0 LDC.64 R12, c[0x0][0x380] ;  /* 0x0000e000ff0c8b82 */ /* 0x000f220000000a00 */
[----:B---3--:R-:W-:Y:S01]  /*0620*/  @!P2 LEA R16, R17, R14, 0x18 ;  /* 0x0000000e1110a211 */ /* 0x008fe200078ec0ff */
[----:B----4-:R-:W-:Y:S01]  /*0630*/  @!P0 IMAD.WIDE.U32 R12, R8, 0x4, R12 ;  /* 0x00000004080c8825 */ /* 0x010fe200078e000c */
[----:B-1----:R-:W1:Y:S01]  /*0640*/  @!P0 S2R R15, SR_CgaCtaId ;  /* 0x00000000000f8919 */ /* 0x002e620000008800 */
[----:B--2---:R-:W2:Y:S02]  /*0650*/  @!P2 F2I.TRUNC.NTZ R11, R11 ;  /* 0x0000000b000ba305 */ /* 0x004ea4000020f100 */
[----:B--2---:R-:W-:Y:S02]  /*0660*/  @!P2 STS [R16], R11 ;  /* 0x0000000b1000a388 */ /* 0x004fe40000000800 */
[----:B------:R-:W-:Y:S06]  /*0670*/  BAR.SYNC.DEFER_BLOCKING 0x0 ;  /* 0x0000000000007b1d */ /* 0x000fec0000010000 */
[----:B------:R-:W2:Y:S04]  /*0680*/  @!P0 LDG.E R12, desc[UR6][R12.64] ;  /* 0x000000060c0c8981 */ /* 0x000ea8000c1e1900 */
[----:B------:R-:W2:Y:S01]  /*0690*/  @!P0 LDG.E R17, desc[UR6][R2.64] ;  /* 0x0000000602118981 */ /* 0x000ea2000c1e1900 */
[----:B------:R-:W-:Y:S01]  /*06a0*/  @!P0 MOV R14, 0x400 ;  /* 0x00000400000e8802 */ /* 0x000fe20000000f00 */
[----:B------:R-:W-:-:S02]  /*06b0*/  VIADD R10, R10, 0x4 ;  /* 0x000000040a0a7836 */ /* 0x000fc40000000000 */
[----:B------:R-:W-:Y:S01]  /*06c0*/  VIADD R8, R8, 0x4 ;  /* 0x0000000408087836 */ /* 0x000fe20000000000 */
[----:B-1----:R-:W-:Y:S02]  /*06d0*/  @!P0 LEA R14, R15, R14, 0x18 ;  /* 0x0000000e0f0e8211 */ /* 0x002fe400078ec0ff */
[----:B------:R-:W-:-:S04]  /*06e0*/  ISETP.NE.AND P3, PT, R10, RZ, PT ;  /* 0x000000ff0a00720c */ /* 0x000fc80003f65270 */
[----:B------:R-:W1:Y:S02]  /*06f0*/  @!P0 LDS R14, [R14] ;  /* 0x000000000e0e8984 */ /* 0x000e640000000800 */
[----:B-1----:R-:W-:-:S05]  /*0700*/  @!P0 I2FP.F32.S32 R15, R14 ;  /* 0x0000000e000f8245 */ /* 0x002fca0000201400 */
[----:B--2---:R-:W-:-:S05]  /*0710*/  @!P0 FFMA R15, R12, R15, R17 ;  /* 0x0000000f0c0f8223 */ /* 0x004fca0000000011 */
[----:B------:R1:W-:Y:S01]  /*0720*/  @!P0 STG.E desc[UR6][R2.64], R15 ;  /* 0x0000000f02008986 */ /* 0x0003e2000c101906 */
[----:B------:R-:W-:Y:S01]  /*0730*/  BAR.SYNC.DEFER_BLOCKING 0x0 ;  /* 0x0000000000007b1d */ /* 0x000fe20000010000 */
[----:B------:R-:W-:-:S05]  /*0740*/  IADD3 R4, P0, PT, R4, 0x10, RZ ;  /* 0x0000001004047810 */ /* 0x000fca0007f1e0ff */
[----:B------:R-:W-:Y:S01]  /*0750*/  IMAD.X R5, RZ, RZ, R5, P0 ;  /* 0x000000ffff057224 */ /* 0x000fe200000e0605 */
[----:B------:R-:W-:Y:S07]  /*0760*/  @P3 BRA `(.L_x_1) ;  /* 0xfffffff8008c3947 */ /* 0x000fee000383ffff */
.L_x_0:
[----:B------:R-:W-:Y:S05]  /*0770*/  @!P1 EXIT ;  /* 0x000000000000994d */ /* 0x000fea0003800000 */
[----:B------:R-:W2:Y:S01]  /*0780*/  LDC.64 R4, c[0x0][0x388] ;  /* 0x0000e200ff047b82 */ /* 0x000ea20000000a00 */
[----:B------:R-:W-:Y:S01]  /*0790*/  IADD3 R9, PT, PT, -R9, R0, R7 ;  /* 0x0000000009097210 */ /* 0x000fe20007ffe107 */
[----:B------:R-:W-:Y:S01]  /*07a0*/  IMAD.MOV R8, RZ, RZ, -R6 ;  /* 0x000000ffff087224 */ /* 0x000fe200078e0a06 */
[----:B------:R-:W3:Y:S01]  /*07b0*/  LDCU UR4, c[0x0][0x398] ;  /* 0x00007300ff0477ac */ /* 0x000ee20008000800 */
[----:B--2---:R-:W-:-:S04]  /*07c0*/  IMAD.WIDE.U32 R4, R7, 0x4, R4 ;  /* 0x0000000407047825 */ /* 0x004fc800078e0004 */
[----:B------:R-:W-:Y:S02]  /*07d0*/  IMAD.MOV.U32 R12, RZ, RZ, R4 ;  /* 0x000000ffff0c7224 */ /* 0x000fe400078e0004 */
[----:B---3--:R-:W-:-:S07]  /*07e0*/  IMAD.MOV.U32 R13, RZ, RZ, R5 ;  /* 0x000000ffff0d7224 */ /* 0x008fce00078e0005 */
.L_x_2:
[----:B------:R-:W-:-:S13]  /*07f0*/  ISETP.NE.AND P1, PT, R0, RZ, PT ;  /* 0x000000ff0000720c */ /* 0x000fda0003f25270 */
[----:B------:R-:W-:Y:S02]  /*0800*/  @!P1 IMAD.MOV.U32 R6, RZ, RZ, R12 ;  /* 0x000000ffff069224 */ /* 0x000fe400078e000c */
[----:B--2---:R-:W-:-:S05]  /*0810*/  @!P1 IMAD.MOV.U32 R7, RZ, RZ, R13 ;  /* 0x000000ffff079224 */ /* 0x004fca00078e000d */
[----:B------:R-:W2:Y:S01]  /*0820*/  @!P1 LDG.E R6, desc[UR6][R6.64] ;  /* 0x0000000606069981 */ /* 0x000ea2000c1e1900 */
[C---:B------:R-:W-:Y:S02]  /*0830*/  ISETP.GE.AND P0, PT, R9.reuse, UR4, PT ;  /* 0x0000000409007c0c */ /* 0x040fe4000bf06270 */
[----:B------:R-:W-:Y:S01]  /*0840*/  @!P1 MOV R11, 0x400 ;  /* 0x00000400000b9802 */ /* 0x000fe20000000f00 */
[----:B------:R-:W1:Y:S01]  /*0850*/  @!P1 S2R R14, SR_CgaCtaId ;  /* 0x00000000000e9919 */ /* 0x000e620000008800 */
[----:B------:R-:W-:-:S13]  /*0860*/  ISETP.LT.OR P0, PT, R9, RZ, P0 ;  /* 0x000000ff0900720c */ /* 0x000fda0000701670 */
[----:B------:R-:W3:Y:S01]  /*0870*/  @!P0 LDC.64 R4, c[0x0][0x380] ;  /* 0x0000e000ff048b82 */ /* 0x000ee20000000a00 */
[----:B-1----:R-:W-:Y:S01]  /*0880*/  @!P1 LEA R15, R14, R11, 0x18 ;  /* 0x0000000b0e0f9211 */ /* 0x002fe200078ec0ff */
[C---:B---3--:R-:W-:Y:S01]  /*0890*/  @!P0 IMAD.WIDE.U32 R4, R9.reuse, 0x4, R4 ;  /* 0x0000000409048825 */ /* 0x048fe200078e0004 */
[----:B--2---:R-:W1:Y:S03]  /*08a0*/  @!P1 F2I.TRUNC.NTZ R10, R6 ;  /* 0x00000006000a9305 */ /* 0x004e66000020f100 */
[----:B-1----:R-:W-:Y:S02]  /*08b0*/  @!P1 STS [R15], R10 ;  /* 0x0000000a0f009388 */ /* 0x002fe40000000800 */
[----:B------:R-:W-:Y:S06]  /*08c0*/  BAR.SYNC.DEFER_BLOCKING 0x0 ;  /* 0x0000000000007b1d */ /* 0x000fec0000010000 */
[----:B------:R-:W2:Y:S04]  /*08d0*/  @!P0 LDG.E R4, desc[UR6][R4.64] ;  /* 0x0000000604048981 */ /* 0x000ea8000c1e1900 */
[----:B------:R-:W2:Y:S01]  /*08e0*/  @!P0 LDG.E R11, desc[UR6][R2.64] ;  /* 0x00000006020b8981 */ /* 0x000ea2000c1e1900 */
[----:B------:R-:W-:Y:S01]  /*08f0*/  @!P0 MOV R7, 0x400 ;  /* 0x0000040000078802 */ /* 0x000fe20000000f00 */
[----:B------:R-:W-:Y:S01]  /*0900*/  VIADD R8, R8, 0x1 ;  /* 0x0000000108087836 */ /* 0x000fe20000000000 */
[----:B------:R-:W1:Y:S01]  /*0910*/  @!P0 S2R R14, SR_CgaCtaId ;  /* 0x00000000000e8919 */ /* 0x000e620000008800 */
[----:B------:R-:W-:-:S03]  /*0920*/  VIADD R9, R9, 0x1 ;  /* 0x0000000109097836 */ /* 0x000fc60000000000 */
[----:B------:R-:W-:Y:S02]  /*0930*/  ISETP.NE.AND P1, PT, R8, RZ, PT ;  /* 0x000000ff0800720c */ /* 0x000fe40003f25270 */
[----:B-1----:R-:W-:-:S05]  /*0940*/  @!P0 LEA R14, R14, R7, 0x18 ;  /* 0x000000070e0e8211 */ /* 0x002fca00078ec0ff */
        /* <DEDUP_REMOVED lines=8> */
[----:B------:R-:W-:Y:S05]  /*09d0*/  EXIT ;  /* 0x000000000000794d */ /* 0x000fea0003800000 */
.L_x_3:
[----:B------:R-:W-:-:S00]  /*09e0*/  BRA `(.L_x_3) ;  /* 0xfffffffc00fc7947 */ /* 0x000fc0000383ffff */
[----:B------:R-:W-:-:S00]  /*09f0*/  NOP ;  /* 0x0000000000007918 */ /* 0x000fc00000000000 */
        /* <DEDUP_REMOVED lines=8> */
.L_x_4:


//--------------------- .nv.shared._Z8convolvePfS_S_ii --------------------------
	.section	.nv.shared._Z8convolvePfS_S_ii,"aw",@nobits
	.sectionflags	@""
	.align	4
.nv.shared._Z8convolvePfS_S_ii:
	.zero		1028


//--------------------- .nv.shared.reserved.0     --------------------------
	.section	.nv.shared.reserved.0,"aw",@nobits
	.weak		__nv_reservedSMEM_offset_0_alias
	.size		__nv_reservedSMEM_offset_0_alias, 0, 64
	.other		__nv_reservedSMEM_offset_0_alias,@"STO_CUDA_RESERVED_SHARED STV_DEFAULT"
__nv_reservedSMEM_offset_0_alias:
	.zero		0
	.zero		64


//--------------------- .nv.constant0._Z8convolvePfS_S_ii --------------------------
	.section	.nv.constant0._Z8convolvePfS_S_ii,"a",@progbits
	.sectionflags	@""
	.align	4
.nv.constant0._Z8convolvePfS_S_ii:
	.zero		928


//--------------------- SYMBOLS --------------------------

	.type		.nv.reservedSmem.offset0,@object
	.size		.nv.reservedSmem.offset0,0x4
	.type		.nv.reservedSmem.cap,@object
	.size		.nv.reservedSmem.cap,0x4
